//
// Generated by NVIDIA NVVM Compiler
//
// Compiler Build ID: CL-36424714
// Cuda compilation tools, release 13.0, V13.0.88
// Based on NVVM 20.0.0
//

.version 9.0
.target sm_100
.address_size 64

	// .globl	conv2d_kernel

.visible .entry conv2d_kernel(
	.param .u64 .ptr .align 1 conv2d_kernel_param_0,
	.param .u64 .ptr .align 1 conv2d_kernel_param_1,
	.param .u64 .ptr .align 1 conv2d_kernel_param_2,
	.param .u64 .ptr .align 1 conv2d_kernel_param_3,
	.param .u32 conv2d_kernel_param_4,
	.param .u32 conv2d_kernel_param_5,
	.param .u32 conv2d_kernel_param_6,
	.param .u32 conv2d_kernel_param_7,
	.param .u32 conv2d_kernel_param_8,
	.param .u32 conv2d_kernel_param_9,
	.param .u32 conv2d_kernel_param_10
)
{
	.reg .pred 	%p<18>;
	.reg .b32 	%r<63>;
	.reg .b32 	%f<123>;
	.reg .b64 	%rd<30>;

	ld.param.u64 	%rd8, [conv2d_kernel_param_0];
	ld.param.u64 	%rd9, [conv2d_kernel_param_1];
	ld.param.u64 	%rd6, [conv2d_kernel_param_2];
	ld.param.u64 	%rd7, [conv2d_kernel_param_3];
	ld.param.u32 	%r25, [conv2d_kernel_param_4];
	ld.param.u32 	%r26, [conv2d_kernel_param_5];
	ld.param.u32 	%r30, [conv2d_kernel_param_6];
	ld.param.u32 	%r31, [conv2d_kernel_param_7];
	ld.param.u32 	%r28, [conv2d_kernel_param_8];
	ld.param.u32 	%r29, [conv2d_kernel_param_10];
	cvta.to.global.u64 	%rd1, %rd9;
	cvta.to.global.u64 	%rd2, %rd8;
	mov.u32 	%r32, %ctaid.x;
	mov.u32 	%r33, %ntid.x;
	mov.u32 	%r34, %tid.x;
	mad.lo.s32 	%r1, %r32, %r33, %r34;
	mov.u32 	%r35, %ctaid.y;
	mov.u32 	%r36, %ntid.y;
	mov.u32 	%r37, %tid.y;
	mad.lo.s32 	%r38, %r35, %r36, %r37;
	mov.u32 	%r39, %ctaid.z;
	mov.u32 	%r40, %ntid.z;
	mov.u32 	%r41, %tid.z;
	mad.lo.s32 	%r3, %r39, %r40, %r41;
	setp.ge.s32 	%p1, %r1, %r30;
	setp.ge.s32 	%p2, %r38, %r31;
	or.pred  	%p3, %p1, %p2;
	setp.ge.s32 	%p4, %r3, %r28;
	or.pred  	%p5, %p3, %p4;
	mov.f32 	%f121, 0f00000000;
	@%p5 bra 	$L__BB0_19;
	setp.lt.s32 	%p6, %r25, 1;
	@%p6 bra 	$L__BB0_18;
	setp.lt.s32 	%p7, %r26, 1;
	@%p7 bra 	$L__BB0_18;
	and.b32  	%r4, %r26, 15;
	and.b32  	%r5, %r26, 7;
	and.b32  	%r6, %r26, 2147483632;
	and.b32  	%r7, %r26, 3;
	neg.s32 	%r8, %r6;
	add.s64 	%rd3, %rd1, 32;
	mul.lo.s32 	%r9, %r25, %r3;
	mov.f32 	%f121, 0f00000000;
	mov.b32 	%r56, 0;
$L__BB0_4:
	setp.lt.u32 	%p8, %r26, 16;
	add.s32 	%r44, %r56, %r1;
	mad.lo.s32 	%r11, %r44, %r29, %r38;
	add.s32 	%r45, %r56, %r9;
	mul.lo.s32 	%r12, %r45, %r26;
	mov.b32 	%r61, 0;
	@%p8 bra 	$L__BB0_7;
	mov.u32 	%r57, %r12;
	mov.u32 	%r58, %r11;
	mov.u32 	%r59, %r8;
$L__BB0_6:
	.pragma "nounroll";
	mul.wide.s32 	%rd10, %r58, 4;
	add.s64 	%rd11, %rd2, %rd10;
	mul.wide.s32 	%rd12, %r57, 4;
	add.s64 	%rd13, %rd3, %rd12;
	ld.global.f32 	%f21, [%rd11];
	ld.global.f32 	%f22, [%rd13+-32];
	fma.rn.f32 	%f23, %f21, %f22, %f121;
	ld.global.f32 	%f24, [%rd11+4];
	ld.global.f32 	%f25, [%rd13+-28];
	fma.rn.f32 	%f26, %f24, %f25, %f23;
	ld.global.f32 	%f27, [%rd11+8];
	ld.global.f32 	%f28, [%rd13+-24];
	fma.rn.f32 	%f29, %f27, %f28, %f26;
	ld.global.f32 	%f30, [%rd11+12];
	ld.global.f32 	%f31, [%rd13+-20];
	fma.rn.f32 	%f32, %f30, %f31, %f29;
	ld.global.f32 	%f33, [%rd11+16];
	ld.global.f32 	%f34, [%rd13+-16];
	fma.rn.f32 	%f35, %f33, %f34, %f32;
	ld.global.f32 	%f36, [%rd11+20];
	ld.global.f32 	%f37, [%rd13+-12];
	fma.rn.f32 	%f38, %f36, %f37, %f35;
	ld.global.f32 	%f39, [%rd11+24];
	ld.global.f32 	%f40, [%rd13+-8];
	fma.rn.f32 	%f41, %f39, %f40, %f38;
	ld.global.f32 	%f42, [%rd11+28];
	ld.global.f32 	%f43, [%rd13+-4];
	fma.rn.f32 	%f44, %f42, %f43, %f41;
	ld.global.f32 	%f45, [%rd11+32];
	ld.global.f32 	%f46, [%rd13];
	fma.rn.f32 	%f47, %f45, %f46, %f44;
	ld.global.f32 	%f48, [%rd11+36];
	ld.global.f32 	%f49, [%rd13+4];
	fma.rn.f32 	%f50, %f48, %f49, %f47;
	ld.global.f32 	%f51, [%rd11+40];
	ld.global.f32 	%f52, [%rd13+8];
	fma.rn.f32 	%f53, %f51, %f52, %f50;
	ld.global.f32 	%f54, [%rd11+44];
	ld.global.f32 	%f55, [%rd13+12];
	fma.rn.f32 	%f56, %f54, %f55, %f53;
	ld.global.f32 	%f57, [%rd11+48];
	ld.global.f32 	%f58, [%rd13+16];
	fma.rn.f32 	%f59, %f57, %f58, %f56;
	ld.global.f32 	%f60, [%rd11+52];
	ld.global.f32 	%f61, [%rd13+20];
	fma.rn.f32 	%f62, %f60, %f61, %f59;
	ld.global.f32 	%f63, [%rd11+56];
	ld.global.f32 	%f64, [%rd13+24];
	fma.rn.f32 	%f65, %f63, %f64, %f62;
	ld.global.f32 	%f66, [%rd11+60];
	ld.global.f32 	%f67, [%rd13+28];
	fma.rn.f32 	%f121, %f66, %f67, %f65;
	add.s32 	%r59, %r59, 16;
	add.s32 	%r58, %r58, 16;
	add.s32 	%r57, %r57, 16;
	setp.ne.s32 	%p9, %r59, 0;
	mov.u32 	%r61, %r6;
	@%p9 bra 	$L__BB0_6;
$L__BB0_7:
	setp.eq.s32 	%p10, %r4, 0;
	@%p10 bra 	$L__BB0_17;
	add.s32 	%r46, %r4, -1;
	setp.lt.u32 	%p11, %r46, 7;
	@%p11 bra 	$L__BB0_10;
	add.s32 	%r47, %r11, %r61;
	mul.wide.s32 	%rd14, %r47, 4;
	add.s64 	%rd15, %rd2, %rd14;
	ld.global.f32 	%f69, [%rd15];
	add.s32 	%r48, %r61, %r12;
	mul.wide.s32 	%rd16, %r48, 4;
	add.s64 	%rd17, %rd1, %rd16;
	ld.global.f32 	%f70, [%rd17];
	fma.rn.f32 	%f71, %f69, %f70, %f121;
	ld.global.f32 	%f72, [%rd15+4];
	ld.global.f32 	%f73, [%rd17+4];
	fma.rn.f32 	%f74, %f72, %f73, %f71;
	ld.global.f32 	%f75, [%rd15+8];
	ld.global.f32 	%f76, [%rd17+8];
	fma.rn.f32 	%f77, %f75, %f76, %f74;
	ld.global.f32 	%f78, [%rd15+12];
	ld.global.f32 	%f79, [%rd17+12];
	fma.rn.f32 	%f80, %f78, %f79, %f77;
	ld.global.f32 	%f81, [%rd15+16];
	ld.global.f32 	%f82, [%rd17+16];
	fma.rn.f32 	%f83, %f81, %f82, %f80;
	ld.global.f32 	%f84, [%rd15+20];
	ld.global.f32 	%f85, [%rd17+20];
	fma.rn.f32 	%f86, %f84, %f85, %f83;
	ld.global.f32 	%f87, [%rd15+24];
	ld.global.f32 	%f88, [%rd17+24];
	fma.rn.f32 	%f89, %f87, %f88, %f86;
	ld.global.f32 	%f90, [%rd15+28];
	ld.global.f32 	%f91, [%rd17+28];
	fma.rn.f32 	%f121, %f90, %f91, %f89;
	add.s32 	%r61, %r61, 8;
$L__BB0_10:
	setp.eq.s32 	%p12, %r5, 0;
	@%p12 bra 	$L__BB0_17;
	add.s32 	%r49, %r5, -1;
	setp.lt.u32 	%p13, %r49, 3;
	@%p13 bra 	$L__BB0_13;
	add.s32 	%r50, %r11, %r61;
	mul.wide.s32 	%rd18, %r50, 4;
	add.s64 	%rd19, %rd2, %rd18;
	ld.global.f32 	%f93, [%rd19];
	add.s32 	%r51, %r61, %r12;
	mul.wide.s32 	%rd20, %r51, 4;
	add.s64 	%rd21, %rd1, %rd20;
	ld.global.f32 	%f94, [%rd21];
	fma.rn.f32 	%f95, %f93, %f94, %f121;
	ld.global.f32 	%f96, [%rd19+4];
	ld.global.f32 	%f97, [%rd21+4];
	fma.rn.f32 	%f98, %f96, %f97, %f95;
	ld.global.f32 	%f99, [%rd19+8];
	ld.global.f32 	%f100, [%rd21+8];
	fma.rn.f32 	%f101, %f99, %f100, %f98;
	ld.global.f32 	%f102, [%rd19+12];
	ld.global.f32 	%f103, [%rd21+12];
	fma.rn.f32 	%f121, %f102, %f103, %f101;
	add.s32 	%r61, %r61, 4;
$L__BB0_13:
	setp.eq.s32 	%p14, %r7, 0;
	@%p14 bra 	$L__BB0_17;
	setp.eq.s32 	%p15, %r7, 1;
	add.s32 	%r52, %r11, %r61;
	mul.wide.s32 	%rd22, %r52, 4;
	add.s64 	%rd4, %rd2, %rd22;
	ld.global.f32 	%f104, [%rd4];
	add.s32 	%r53, %r61, %r12;
	mul.wide.s32 	%rd23, %r53, 4;
	add.s64 	%rd5, %rd1, %rd23;
	ld.global.f32 	%f105, [%rd5];
	fma.rn.f32 	%f121, %f104, %f105, %f121;
	@%p15 bra 	$L__BB0_17;
	setp.eq.s32 	%p16, %r7, 2;
	ld.global.f32 	%f106, [%rd4+4];
	ld.global.f32 	%f107, [%rd5+4];
	fma.rn.f32 	%f121, %f106, %f107, %f121;
	@%p16 bra 	$L__BB0_17;
	ld.global.f32 	%f108, [%rd4+8];
	ld.global.f32 	%f109, [%rd5+8];
	fma.rn.f32 	%f121, %f108, %f109, %f121;
$L__BB0_17:
	add.s32 	%r56, %r56, 1;
	setp.ne.s32 	%p17, %r56, %r25;
	@%p17 bra 	$L__BB0_4;
$L__BB0_18:
	cvta.to.global.u64 	%rd24, %rd6;
	mul.wide.u32 	%rd25, %r3, 4;
	add.s64 	%rd26, %rd24, %rd25;
	ld.global.f32 	%f110, [%rd26];
	add.f32 	%f111, %f121, %f110;
	mad.lo.s32 	%r54, %r31, %r1, %r38;
	mad.lo.s32 	%r55, %r54, %r28, %r3;
	cvta.to.global.u64 	%rd27, %rd7;
	mul.wide.s32 	%rd28, %r55, 4;
	add.s64 	%rd29, %rd27, %rd28;
	st.global.f32 	[%rd29], %f111;
$L__BB0_19:
	ret;

}


// ===== COMPILED SASS (sm_100) =====

	.target	sm_100

	.elftype	@"ET_EXEC"


//--------------------- .note.nv.tkinfo           --------------------------
	.section	.note.nv.tkinfo,"",@"SHT_NOTE"
	.sectionflags	@"SHF_NOTE_NV_TKINFO"
	.tkinfo
        /*0018*/ 	.word	0x00000002
        /*0030*/ 	.string	""
        /*0030*/ 	.string	"ptxas"
        /*0030*/ 	.string	"Cuda compilation tools, release 13.0, V13.0.88"
        /*0030*/ 	.string	"Build cuda_13.0.r13.0/compiler.36424714_0"
        /*0030*/ 	.string	"-arch sm_100 -m 64 "



//--------------------- .note.nv.cuinfo           --------------------------
	.section	.note.nv.cuinfo,"",@"SHT_NOTE"
	.sectionflags	@"SHF_NOTE_NV_CUINFO"
        /*0018*/ 	.short	0x0002
        /*001a*/ 	.short	0x0064
        /*001c*/ 	.short	0x0082
	.zero		2


//--------------------- .nv.info                  --------------------------
	.section	.nv.info,"",@"SHT_CUDA_INFO"
	.align	4


	//----- nvinfo : EIATTR_REGCOUNT
	.align		4
        /*0000*/ 	.byte	0x04, 0x2f
        /*0002*/ 	.short	(.L_1 - .L_0)
	.align		4
.L_0:
        /*0004*/ 	.word	index@(conv2d_kernel)
        /*0008*/ 	.word	0x0000001f


	//----- nvinfo : EIATTR_FRAME_SIZE
	.align		4
.L_1:
        /*000c*/ 	.byte	0x04, 0x11
        /*000e*/ 	.short	(.L_3 - .L_2)
	.align		4
.L_2:
        /*0010*/ 	.word	index@(conv2d_kernel)
        /*0014*/ 	.word	0x00000000


	//----- nvinfo : EIATTR_MIN_STACK_SIZE
	.align		4
.L_3:
        /*0018*/ 	.byte	0x04, 0x12
        /*001a*/ 	.short	(.L_5 - .L_4)
	.align		4
.L_4:
        /*001c*/ 	.word	index@(conv2d_kernel)
        /*0020*/ 	.word	0x00000000
.L_5:


//--------------------- .nv.compat                --------------------------
	.section	.nv.compat,"",@"SHT_CUDA_COMPAT_INFO"
	.align	4
        /*0000*/ 	.byte	0x02, 0x09, 0x00, 0x00, 0x02, 0x02, 0x01, 0x00, 0x02, 0x05, 0x05, 0x00, 0x03, 0x07, 0x01, 0x01
        /*0010*/ 	.byte	0x02, 0x03, 0x00, 0x00, 0x02, 0x06, 0x01, 0x00, 0x04, 0x0b, 0x08, 0x00, 0x09, 0x00, 0x00, 0x00
        /*0020*/ 	.byte	0x00, 0x00, 0x00, 0x00


//--------------------- .nv.info.conv2d_kernel    --------------------------
	.section	.nv.info.conv2d_kernel,"",@"SHT_CUDA_INFO"
	.sectionflags	@""
	.align	4


	//----- nvinfo : EIATTR_CUDA_API_VERSION
	.align		4
        /*0000*/ 	.byte	0x04, 0x37
        /*0002*/ 	.short	(.L_7 - .L_6)
.L_6:
        /*0004*/ 	.word	0x00000082


	//----- nvinfo : EIATTR_KPARAM_INFO
	.align		4
.L_7:
        /*0008*/ 	.byte	0x04, 0x17
        /*000a*/ 	.short	(.L_9 - .L_8)
.L_8:
        /*000c*/ 	.word	0x00000000
        /*0010*/ 	.short	0x000a
        /*0012*/ 	.short	0x0038
        /*0014*/ 	.byte	0x00, 0xf0, 0x11, 0x00


	//----- nvinfo : EIATTR_KPARAM_INFO
	.align		4
.L_9:
        /*0018*/ 	.byte	0x04, 0x17
        /*001a*/ 	.short	(.L_11 - .L_10)
.L_10:
        /*001c*/ 	.word	0x00000000
        /*0020*/ 	.short	0x0009
        /*0022*/ 	.short	0x0034
        /*0024*/ 	.byte	0x00, 0xf0, 0x11, 0x00


	//----- nvinfo : EIATTR_KPARAM_INFO
	.align		4
.L_11:
        /*0028*/ 	.byte	0x04, 0x17
        /*002a*/ 	.short	(.L_13 - .L_12)
.L_12:
        /*002c*/ 	.word	0x00000000
        /*0030*/ 	.short	0x0008
        /*0032*/ 	.short	0x0030
        /*0034*/ 	.byte	0x00, 0xf0, 0x11, 0x00


	//----- nvinfo : EIATTR_KPARAM_INFO
	.align		4
.L_13:
        /*0038*/ 	.byte	0x04, 0x17
        /*003a*/ 	.short	(.L_15 - .L_14)
.L_14:
        /*003c*/ 	.word	0x00000000
        /*0040*/ 	.short	0x0007
        /*0042*/ 	.short	0x002c
        /*0044*/ 	.byte	0x00, 0xf0, 0x11, 0x00


	//----- nvinfo : EIATTR_KPARAM_INFO
	.align		4
.L_15:
        /*0048*/ 	.byte	0x04, 0x17
        /*004a*/ 	.short	(.L_17 - .L_16)
.L_16:
        /*004c*/ 	.word	0x00000000
        /*0050*/ 	.short	0x0006
        /*0052*/ 	.short	0x0028
        /*0054*/ 	.byte	0x00, 0xf0, 0x11, 0x00


	//----- nvinfo : EIATTR_KPARAM_INFO
	.align		4
.L_17:
        /*0058*/ 	.byte	0x04, 0x17
        /*005a*/ 	.short	(.L_19 - .L_18)
.L_18:
        /*005c*/ 	.word	0x00000000
        /*0060*/ 	.short	0x0005
        /*0062*/ 	.short	0x0024
        /*0064*/ 	.byte	0x00, 0xf0, 0x11, 0x00


	//----- nvinfo : EIATTR_KPARAM_INFO
	.align		4
.L_19:
        /*0068*/ 	.byte	0x04, 0x17
        /*006a*/ 	.short	(.L_21 - .L_20)
.L_20:
        /*006c*/ 	.word	0x00000000
        /*0070*/ 	.short	0x0004
        /*0072*/ 	.short	0x0020
        /*0074*/ 	.byte	0x00, 0xf0, 0x11, 0x00


	//----- nvinfo : EIATTR_KPARAM_INFO
	.align		4
.L_21:
        /*0078*/ 	.byte	0x04, 0x17
        /*007a*/ 	.short	(.L_23 - .L_22)
.L_22:
        /*007c*/ 	.word	0x00000000
        /*0080*/ 	.short	0x0003
        /*0082*/ 	.short	0x0018
        /*0084*/ 	.byte	0x00, 0xf5, 0x21, 0x00


	//----- nvinfo : EIATTR_KPARAM_INFO
	.align		4
.L_23:
        /*0088*/ 	.byte	0x04, 0x17
        /*008a*/ 	.short	(.L_25 - .L_24)
.L_24:
        /*008c*/ 	.word	0x00000000
        /*0090*/ 	.short	0x0002
        /*0092*/ 	.short	0x0010
        /*0094*/ 	.byte	0x00, 0xf5, 0x21, 0x00


	//----- nvinfo : EIATTR_KPARAM_INFO
	.align		4
.L_25:
        /*0098*/ 	.byte	0x04, 0x17
        /*009a*/ 	.short	(.L_27 - .L_26)
.L_26:
        /*009c*/ 	.word	0x00000000
        /*00a0*/ 	.short	0x0001
        /*00a2*/ 	.short	0x0008
        /*00a4*/ 	.byte	0x00, 0xf5, 0x21, 0x00


	//----- nvinfo : EIATTR_KPARAM_INFO
	.align		4
.L_27:
        /*00a8*/ 	.byte	0x04, 0x17
        /*00aa*/ 	.short	(.L_29 - .L_28)
.L_28:
        /*00ac*/ 	.word	0x00000000
        /*00b0*/ 	.short	0x0000
        /*00b2*/ 	.short	0x0000
        /*00b4*/ 	.byte	0x00, 0xf5, 0x21, 0x00


	//----- nvinfo : EIATTR_SPARSE_MMA_MASK
	.align		4
.L_29:
        /*00b8*/ 	.byte	0x03, 0x50
        /*00ba*/ 	.short	0x0000


	//----- nvinfo : EIATTR_MAXREG_COUNT
	.align		4
        /*00bc*/ 	.byte	0x03, 0x1b
        /*00be*/ 	.short	0x00ff


	//----- nvinfo : EIATTR_MERCURY_ISA_VERSION
	.align		4
        /*00c0*/ 	.byte	0x03, 0x5f
        /*00c2*/ 	.short	0x0101


	//----- nvinfo : EIATTR_VRC_CTA_INIT_COUNT
	.align		4
        /*00c4*/ 	.byte	0x02, 0x4a
	.zero		1
	.zero		1


	//----- nvinfo : EIATTR_EXIT_INSTR_OFFSETS
	.align		4
        /*00c8*/ 	.byte	0x04, 0x1c
        /*00ca*/ 	.short	(.L_31 - .L_30)


	//   ....[0]....
.L_30:
        /*00cc*/ 	.word	0x00000120


	//   ....[1]....
        /*00d0*/ 	.word	0x00000c80


	//----- nvinfo : EIATTR_CBANK_PARAM_SIZE
	.align		4
.L_31:
        /*00d4*/ 	.byte	0x03, 0x19
        /*00d6*/ 	.short	0x003c


	//----- nvinfo : EIATTR_PARAM_CBANK
	.align		4
        /*00d8*/ 	.byte	0x04, 0x0a
        /*00da*/ 	.short	(.L_33 - .L_32)
	.align		4
.L_32:
        /*00dc*/ 	.word	index@(.nv.constant0.conv2d_kernel)
        /*00e0*/ 	.short	0x0380
        /*00e2*/ 	.short	0x003c


	//----- nvinfo : EIATTR_SW_WAR
	.align		4
.L_33:
        /*00e4*/ 	.byte	0x04, 0x36
        /*00e6*/ 	.short	(.L_35 - .L_34)
.L_34:
        /*00e8*/ 	.word	0x00000008
.L_35:


//--------------------- .nv.callgraph             --------------------------
	.section	.nv.callgraph,"",@"SHT_CUDA_CALLGRAPH"
	.align	4
	.sectionentsize	8
	.align		4
        /*0000*/ 	.word	0x00000000
	.align		4
        /*0004*/ 	.word	0xffffffff
	.align		4
        /*0008*/ 	.word	0x00000000
	.align		4
        /*000c*/ 	.word	0xfffffffe
	.align		4
        /*0010*/ 	.word	0x00000000
	.align		4
        /*0014*/ 	.word	0xfffffffd
	.align		4
        /*0018*/ 	.word	0x00000000
	.align		4
        /*001c*/ 	.word	0xfffffffc


//--------------------- .text.conv2d_kernel       --------------------------
	.section	.text.conv2d_kernel,"ax",@progbits
	.align	128
        .global         conv2d_kernel
        .type           conv2d_kernel,@function
        .size           conv2d_kernel,(.L_x_8 - conv2d_kernel)
        .other          conv2d_kernel,@"STO_CUDA_ENTRY STV_DEFAULT"
conv2d_kernel:
.text.conv2d_kernel:
[----:B------:R-:W-:Y:S01]  /*0000*/  LDC R1, c[0x0][0x37c] ;  /* 0x0000df00ff017b82 */ /* 0x000fe20000000800 */
[----:B------:R-:W0:Y:S07]  /*0010*/  S2R R3, SR_TID.Y ;  /* 0x0000000000037919 */ /* 0x000e2e0000002200 */
[----:B------:R-:W1:Y:S01]  /*0020*/  LDC R7, c[0x0][0x360] ;  /* 0x0000d800ff077b82 */ /* 0x000e620000000800 */
[----:B------:R-:W2:Y:S01]  /*0030*/  LDCU.64 UR8, c[0x0][0x3a8] ;  /* 0x00007500ff0877ac */ /* 0x000ea20008000a00 */
[----:B------:R-:W1:Y:S01]  /*0040*/  S2R R2, SR_TID.X ;  /* 0x0000000000027919 */ /* 0x000e620000002100 */
[----:B------:R-:W3:Y:S01]  /*0050*/  LDCU UR7, c[0x0][0x3b0] ;  /* 0x00007600ff0777ac */ /* 0x000ee20008000800 */
[----:B------:R-:W4:Y:S04]  /*0060*/  S2R R4, SR_TID.Z ;  /* 0x0000000000047919 */ /* 0x000f280000002300 */
[----:B------:R-:W0:Y:S08]  /*0070*/  S2UR UR5, SR_CTAID.Y ;  /* 0x00000000000579c3 */ /* 0x000e300000002600 */
[----:B------:R-:W0:Y:S08]  /*0080*/  LDC R0, c[0x0][0x364] ;  /* 0x0000d900ff007b82 */ /* 0x000e300000000800 */
[----:B------:R-:W1:Y:S08]  /*0090*/  S2UR UR4, SR_CTAID.X ;  /* 0x00000000000479c3 */ /* 0x000e700000002500 */
[----:B------:R-:W4:Y:S08]  /*00a0*/  S2UR UR6, SR_CTAID.Z ;  /* 0x00000000000679c3 */ /* 0x000f300000002700 */
[----:B------:R-:W4:Y:S01]  /*00b0*/  LDC R9, c[0x0][0x368] ;  /* 0x0000da00ff097b82 */ /* 0x000f220000000800 */
[----:B0-----:R-:W-:-:S05]  /*00c0*/  IMAD R0, R0, UR5, R3 ;  /* 0x0000000500007c24 */ /* 0x001fca000f8e0203 */
[----:B--2---:R-:W-:Y:S01]  /*00d0*/  ISETP.GE.AND P0, PT, R0, UR9, PT ;  /* 0x0000000900007c0c */ /* 0x004fe2000bf06270 */
[----:B-1----:R-:W-:-:S05]  /*00e0*/  IMAD R7, R7, UR4, R2 ;  /* 0x0000000407077c24 */ /* 0x002fca000f8e0202 */
[----:B------:R-:W-:Y:S01]  /*00f0*/  ISETP.GE.OR P0, PT, R7, UR8, P0 ;  /* 0x0000000807007c0c */ /* 0x000fe20008706670 */
[----:B----4-:R-:W-:-:S05]  /*0100*/  IMAD R9, R9, UR6, R4 ;  /* 0x0000000609097c24 */ /* 0x010fca000f8e0204 */
[----:B---3--:R-:W-:-:S13]  /*0110*/  ISETP.GE.OR P0, PT, R9, UR7, P0 ;  /* 0x0000000709007c0c */ /* 0x008fda0008706670 */
[----:B------:R-:W-:Y:S05]  /*0120*/  @P0 EXIT ;  /* 0x000000000000094d */ /* 0x000fea0003800000 */
[----:B------:R-:W0:Y:S01]  /*0130*/  LDC.64 R2, c[0x0][0x3a0] ;  /* 0x0000e800ff027b82 */ /* 0x000e220000000a00 */
[----:B------:R-:W1:Y:S01]  /*0140*/  LDCU.64 UR8, c[0x0][0x358] ;  /* 0x00006b00ff0877ac */ /* 0x000e620008000a00 */
[----:B------:R-:W-:Y:S01]  /*0150*/  HFMA2 R13, -RZ, RZ, 0, 0 ;  /* 0x00000000ff0d7431 */ /* 0x000fe200000001ff */
[----:B0-----:R-:W-:-:S04]  /*0160*/  ISETP.GE.AND P0, PT, R3, 0x1, PT ;  /* 0x000000010300780c */ /* 0x001fc80003f06270 */
[----:B------:R-:W-:-:S13]  /*0170*/  ISETP.LT.OR P0, PT, R2, 0x1, !P0 ;  /* 0x000000010200780c */ /* 0x000fda0004701670 */
[----:B-1----:R-:W-:Y:S05]  /*0180*/  @P0 BRA `(.L_x_0) ;  /* 0x0000000800900947 */ /* 0x002fea0003800000 */
[----:B------:R-:W0:Y:S01]  /*0190*/  LDCU.64 UR6, c[0x0][0x388] ;  /* 0x00007100ff0677ac */ /* 0x000e220008000a00 */
[C---:B------:R-:W-:Y:S02]  /*01a0*/  LOP3.LUT R8, R3.reuse, 0x7ffffff0, RZ, 0xc0, !PT ;  /* 0x7ffffff003087812 */ /* 0x040fe400078ec0ff */
[C---:B------:R-:W-:Y:S01]  /*01b0*/  LOP3.LUT R18, R3.reuse, 0xf, RZ, 0xc0, !PT ;  /* 0x0000000f03127812 */ /* 0x040fe200078ec0ff */
[----:B------:R-:W-:Y:S01]  /*01c0*/  UMOV UR4, URZ ;  /* 0x000000ff00047c82 */ /* 0x000fe20008000000 */
[C---:B------:R-:W-:Y:S02]  /*01d0*/  LOP3.LUT R19, R3.reuse, 0x7, RZ, 0xc0, !PT ;  /* 0x0000000703137812 */ /* 0x040fe400078ec0ff */
[----:B------:R-:W-:Y:S02]  /*01e0*/  LOP3.LUT R10, R3, 0x3, RZ, 0xc0, !PT ;  /* 0x00000003030a7812 */ /* 0x000fe400078ec0ff */
[----:B------:R-:W-:Y:S02]  /*01f0*/  MOV R13, RZ ;  /* 0x000000ff000d7202 */ /* 0x000fe40000000f00 */
[----:B------:R-:W-:Y:S01]  /*0200*/  IADD3 R11, PT, PT, -R8, RZ, RZ ;  /* 0x000000ff080b7210 */ /* 0x000fe20007ffe1ff */
[----:B0-----:R-:W-:-:S04]  /*0210*/  UIADD3 UR5, UP0, UPT, UR6, 0x20, URZ ;  /* 0x0000002006057890 */ /* 0x001fc8000ff1e0ff */
[----:B------:R-:W-:-:S12]  /*0220*/  UIADD3.X UR6, UPT, UPT, URZ, UR7, URZ, UP0, !UPT ;  /* 0x00000007ff067290 */ /* 0x000fd800087fe4ff */
.L_x_6:
[----:B------:R-:W0:Y:S01]  /*0230*/  LDC.64 R4, c[0x0][0x3a0] ;  /* 0x0000e800ff047b82 */ /* 0x000e220000000a00 */
[----:B------:R-:W1:Y:S01]  /*0240*/  LDCU UR7, c[0x0][0x3b8] ;  /* 0x00007700ff0777ac */ /* 0x000e620008000800 */
[----:B------:R-:W-:Y:S02]  /*0250*/  IADD3 R3, PT, PT, R7, UR4, RZ ;  /* 0x0000000407037c10 */ /* 0x000fe4000fffe0ff */
[----:B------:R-:W-:-:S03]  /*0260*/  MOV R15, RZ ;  /* 0x000000ff000f7202 */ /* 0x000fc60000000f00 */
[----:B-1----:R-:W-:Y:S01]  /*0270*/  IMAD R6, R3, UR7, R0 ;  /* 0x0000000703067c24 */ /* 0x002fe2000f8e0200 */
[----:B0-----:R-:W-:Y:S01]  /*0280*/  ISETP.GE.U32.AND P1, PT, R5, 0x10, PT ;  /* 0x000000100500780c */ /* 0x001fe20003f26070 */
[----:B------:R-:W-:Y:S01]  /*0290*/  IMAD R12, R9, R4, UR4 ;  /* 0x00000004090c7e24 */ /* 0x000fe2000f8e0204 */
[----:B------:R-:W-:-:S03]  /*02a0*/  UIADD3 UR4, UPT, UPT, UR4, 0x1, URZ ;  /* 0x0000000104047890 */ /* 0x000fc6000fffe0ff */
[----:B------:R-:W-:-:S03]  /*02b0*/  IMAD R12, R12, R5, RZ ;  /* 0x000000050c0c7224 */ /* 0x000fc600078e02ff */
[----:B------:R-:W-:-:S05]  /*02c0*/  ISETP.NE.AND P0, PT, R4, UR4, PT ;  /* 0x0000000404007c0c */ /* 0x000fca000bf05270 */
[----:B------:R-:W-:Y:S08]  /*02d0*/  @!P1 BRA `(.L_x_1) ;  /* 0x0000000000f89947 */ /* 0x000ff00003800000 */
[----:B------:R-:W-:Y:S02]  /*02e0*/  MOV R15, R12 ;  /* 0x0000000c000f7202 */ /* 0x000fe40000000f00 */
[----:B------:R-:W-:Y:S02]  /*02f0*/  MOV R17, R6 ;  /* 0x0000000600117202 */ /* 0x000fe40000000f00 */
[----:B------:R-:W-:-:S07]  /*0300*/  MOV R14, R11 ;  /* 0x0000000b000e7202 */ /* 0x000fce0000000f00 */
.L_x_2:
[----:B------:R-:W0:Y:S01]  /*0310*/  LDC.64 R4, c[0x0][0x380] ;  /* 0x0000e000ff047b82 */ /* 0x000e220000000a00 */
[----:B------:R-:W-:Y:S02]  /*0320*/  MOV R2, UR5 ;  /* 0x0000000500027c02 */ /* 0x000fe40008000f00 */
[----:B------:R-:W-:-:S03]  /*0330*/  MOV R3, UR6 ;  /* 0x0000000600037c02 */ /* 0x000fc60008000f00 */
[----:B------:R-:W-:-:S05]  /*0340*/  IMAD.WIDE R2, R15, 0x4, R2 ;  /* 0x000000040f027825 */ /* 0x000fca00078e0202 */
[----:B------:R-:W2:Y:S04]  /*0350*/  LDG.E R22, desc[UR8][R2.64+-0x20] ;  /* 0xffffe00802167981 */ /* 0x000ea8000c1e1900 */
[----:B------:R-:W3:Y:S04]  /*0360*/  LDG.E R24, desc[UR8][R2.64+-0x1c] ;  /* 0xffffe40802187981 */ /* 0x000ee8000c1e1900 */
[----:B------:R-:W4:Y:S01]  /*0370*/  LDG.E R20, desc[UR8][R2.64+-0x18] ;  /* 0xffffe80802147981 */ /* 0x000f22000c1e1900 */
[----:B0-----:R-:W-:-:S05]  /*0380*/  IMAD.WIDE R4, R17, 0x4, R4 ;  /* 0x0000000411047825 */ /* 0x001fca00078e0204 */
[----:B------:R-:W2:Y:S04]  /*0390*/  LDG.E R16, desc[UR8][R4.64] ;  /* 0x0000000804107981 */ /* 0x000ea8000c1e1900 */
[----:B------:R-:W3:Y:S04]  /*03a0*/  LDG.E R23, desc[UR8][R4.64+0x4] ;  /* 0x0000040804177981 */ /* 0x000ee8000c1e1900 */
[----:B------:R-:W4:Y:S04]  /*03b0*/  LDG.E R21, desc[UR8][R4.64+0x8] ;  /* 0x0000080804157981 */ /* 0x000f28000c1e1900 */
[----:B------:R-:W5:Y:S04]  /*03c0*/  LDG.E R25, desc[UR8][R4.64+0x14] ;  /* 0x0000140804197981 */ /* 0x000f68000c1e1900 */
[----:B------:R-:W5:Y:S01]  /*03d0*/  LDG.E R28, desc[UR8][R4.64+0x3c] ;  /* 0x00003c08041c7981 */ /* 0x000f62000c1e1900 */
[----:B--2---:R-:W-:-:S03]  /*03e0*/  FFMA R22, R16, R22, R13 ;  /* 0x0000001610167223 */ /* 0x004fc6000000000d */
[----:B------:R-:W2:Y:S01]  /*03f0*/  LDG.E R13, desc[UR8][R4.64+0xc] ;  /* 0x00000c08040d7981 */ /* 0x000ea2000c1e1900 */
[----:B---3--:R-:W-:-:S03]  /*0400*/  FFMA R24, R23, R24, R22 ;  /* 0x0000001817187223 */ /* 0x008fc60000000016 */
[----:B------:R-:W2:Y:S04]  /*0410*/  LDG.E R16, desc[UR8][R2.64+-0x14] ;  /* 0xffffec0802107981 */ /* 0x000ea8000c1e1900 */
[----:B------:R-:W3:Y:S01]  /*0420*/  LDG.E R22, desc[UR8][R4.64+0x10] ;  /* 0x0000100804167981 */ /* 0x000ee2000c1e1900 */
[----:B----4-:R-:W-:-:S03]  /*0430*/  FFMA R26, R21, R20, R24 ;  /* 0x00000014151a7223 */ /* 0x010fc60000000018 */
[----:B------:R-:W3:Y:S04]  /*0440*/  LDG.E R23, desc[UR8][R2.64+-0x10] ;  /* 0xfffff00802177981 */ /* 0x000ee8000c1e1900 */
[----:B------:R-:W5:Y:S04]  /*0450*/  LDG.E R24, desc[UR8][R2.64+-0xc] ;  /* 0xfffff40802187981 */ /* 0x000f68000c1e1900 */
[----:B------:R-:W4:Y:S04]  /*0460*/  LDG.E R20, desc[UR8][R4.64+0x18] ;  /* 0x0000180804147981 */ /* 0x000f28000c1e1900 */
[----:B------:R-:W4:Y:S01]  /*0470*/  LDG.E R21, desc[UR8][R2.64+-0x8] ;  /* 0xfffff80802157981 */ /* 0x000f22000c1e1900 */
[----:B--2---:R-:W-:-:S03]  /*0480*/  FFMA R13, R13, R16, R26 ;  /* 0x000000100d0d7223 */ /* 0x004fc6000000001a */
[----:B------:R-:W2:Y:S01]  /*0490*/  LDG.E R16, desc[UR8][R2.64+-0x4] ;  /* 0xfffffc0802107981 */ /* 0x000ea2000c1e1900 */
[----:B---3--:R-:W-:-:S03]  /*04a0*/  FFMA R22, R22, R23, R13 ;  /* 0x0000001716167223 */ /* 0x008fc6000000000d */
[----:B------:R-:W2:Y:S01]  /*04b0*/  LDG.E R13, desc[UR8][R4.64+0x1c] ;  /* 0x00001c08040d7981 */ /* 0x000ea2000c1e1900 */
[----:B-----5:R-:W-:-:S03]  /*04c0*/  FFMA R25, R25, R24, R22 ;  /* 0x0000001819197223 */ /* 0x020fc60000000016 */
[----:B------:R-:W3:Y:S04]  /*04d0*/  LDG.E R22, desc[UR8][R4.64+0x20] ;  /* 0x0000200804167981 */ /* 0x000ee8000c1e1900 */
[----:B------:R-:W3:Y:S01]  /*04e0*/  LDG.E R23, desc[UR8][R2.64] ;  /* 0x0000000802177981 */ /* 0x000ee2000c1e1900 */
[----:B----4-:R-:W-:-:S03]  /*04f0*/  FFMA R26, R20, R21, R25 ;  /* 0x00000015141a7223 */ /* 0x010fc60000000019 */
[----:B------:R-:W4:Y:S04]  /*0500*/  LDG.E R25, desc[UR8][R4.64+0x24] ;  /* 0x0000240804197981 */ /* 0x000f28000c1e1900 */
[----:B------:R-:W4:Y:S04]  /*0510*/  LDG.E R24, desc[UR8][R2.64+0x4] ;  /* 0x0000040802187981 */ /* 0x000f28000c1e1900 */
[----:B------:R-:W5:Y:S04]  /*0520*/  LDG.E R20, desc[UR8][R4.64+0x28] ;  /* 0x0000280804147981 */ /* 0x000f68000c1e1900 */
[----:B------:R-:W5:Y:S01]  /*0530*/  LDG.E R21, desc[UR8][R2.64+0x8] ;  /* 0x0000080802157981 */ /* 0x000f62000c1e1900 */
[----:B--2---:R-:W-:-:S03]  /*0540*/  FFMA R13, R13, R16, R26 ;  /* 0x000000100d0d7223 */ /* 0x004fc6000000001a */
[----:B------:R-:W2:Y:S04]  /*0550*/  LDG.E R16, desc[UR8][R4.64+0x2c] ;  /* 0x00002c0804107981 */ /* 0x000ea8000c1e1900 */
[----:B------:R-:W2:Y:S01]  /*0560*/  LDG.E R26, desc[UR8][R2.64+0x14] ;  /* 0x00001408021a7981 */ /* 0x000ea2000c1e1900 */
[----:B---3--:R-:W-:-:S03]  /*0570*/  FFMA R22, R22, R23, R13 ;  /* 0x0000001716167223 */ /* 0x008fc6000000000d */
[----:B------:R-:W2:Y:S04]  /*0580*/  LDG.E R13, desc[UR8][R2.64+0xc] ;  /* 0x00000c08020d7981 */ /* 0x000ea8000c1e1900 */
[----:B------:R-:W3:Y:S01]  /*0590*/  LDG.E R23, desc[UR8][R4.64+0x30] ;  /* 0x0000300804177981 */ /* 0x000ee2000c1e1900 */
[----:B----4-:R-:W-:-:S03]  /*05a0*/  FFMA R25, R25, R24, R22 ;  /* 0x0000001819197223 */ /* 0x010fc60000000016 */
[----:B------:R-:W3:Y:S04]  /*05b0*/  LDG.E R22, desc[UR8][R2.64+0x10] ;  /* 0x0000100802167981 */ /* 0x000ee8000c1e1900 */
[----:B------:R-:W4:Y:S01]  /*05c0*/  LDG.E R24, desc[UR8][R2.64+0x1c] ;  /* 0x00001c0802187981 */ /* 0x000f22000c1e1900 */
[----:B-----5:R-:W-:-:S03]  /*05d0*/  FFMA R27, R20, R21, R25 ;  /* 0x00000015141b7223 */ /* 0x020fc60000000019 */
[----:B------:R-:W5:Y:S04]  /*05e0*/  LDG.E R25, desc[UR8][R4.64+0x34] ;  /* 0x0000340804197981 */ /* 0x000f68000c1e1900 */
[----:B------:R-:W4:Y:S04]  /*05f0*/  LDG.E R20, desc[UR8][R4.64+0x38] ;  /* 0x0000380804147981 */ /* 0x000f28000c1e1900 */
[----:B------:R-:W4:Y:S01]  /*0600*/  LDG.E R21, desc[UR8][R2.64+0x18] ;  /* 0x0000180802157981 */ /* 0x000f22000c1e1900 */
[----:B------:R-:W-:-:S04]  /*0610*/  IADD3 R14, PT, PT, R14, 0x10, RZ ;  /* 0x000000100e0e7810 */ /* 0x000fc80007ffe0ff */
[----:B------:R-:W-:Y:S02]  /*0620*/  ISETP.NE.AND P1, PT, R14, RZ, PT ;  /* 0x000000ff0e00720c */ /* 0x000fe40003f25270 */
[----:B------:R-:W-:Y:S02]  /*0630*/  IADD3 R17, PT, PT, R17, 0x10, RZ ;  /* 0x0000001011117810 */ /* 0x000fe40007ffe0ff */
[----:B------:R-:W-:Y:S01]  /*0640*/  IADD3 R15, PT, PT, R15, 0x10, RZ ;  /* 0x000000100f0f7810 */ /* 0x000fe20007ffe0ff */
[----:B--2---:R-:W-:-:S04]  /*0650*/  FFMA R16, R16, R13, R27 ;  /* 0x0000000d10107223 */ /* 0x004fc8000000001b */
[----:B---3--:R-:W-:-:S04]  /*0660*/  FFMA R16, R23, R22, R16 ;  /* 0x0000001617107223 */ /* 0x008fc80000000010 */
[----:B-----5:R-:W-:-:S04]  /*0670*/  FFMA R25, R25, R26, R16 ;  /* 0x0000001a19197223 */ /* 0x020fc80000000010 */
[----:B----4-:R-:W-:-:S04]  /*0680*/  FFMA R21, R20, R21, R25 ;  /* 0x0000001514157223 */ /* 0x010fc80000000019 */
[----:B------:R-:W-:Y:S01]  /*0690*/  FFMA R13, R28, R24, R21 ;  /* 0x000000181c0d7223 */ /* 0x000fe20000000015 */
[----:B------:R-:W-:Y:S06]  /*06a0*/  @P1 BRA `(.L_x_2) ;  /* 0xfffffffc00181947 */ /* 0x000fec000383ffff */
[----:B------:R-:W-:-:S07]  /*06b0*/  MOV R15, R8 ;  /* 0x00000008000f7202 */ /* 0x000fce0000000f00 */
.L_x_1:
[----:B------:R-:W-:-:S13]  /*06c0*/  ISETP.NE.AND P1, PT, R18, RZ, PT ;  /* 0x000000ff1200720c */ /* 0x000fda0003f25270 */
[----:B------:R-:W-:Y:S05]  /*06d0*/  @!P1 BRA `(.L_x_3) ;  /* 0x0000000400389947 */ /* 0x000fea0003800000 */
[----:B------:R-:W-:Y:S02]  /*06e0*/  IADD3 R2, PT, PT, R18, -0x1, RZ ;  /* 0xffffffff12027810 */ /* 0x000fe40007ffe0ff */
[----:B------:R-:W-:Y:S02]  /*06f0*/  ISETP.NE.AND P2, PT, R19, RZ, PT ;  /* 0x000000ff1300720c */ /* 0x000fe40003f45270 */
[----:B------:R-:W-:-:S13]  /*0700*/  ISETP.GE.U32.AND P1, PT, R2, 0x7, PT ;  /* 0x000000070200780c */ /* 0x000fda0003f26070 */
[----:B------:R-:W-:Y:S05]  /*0710*/  @!P1 BRA `(.L_x_4) ;  /* 0x00000000007c9947 */ /* 0x000fea0003800000 */
[----:B------:R-:W0:Y:S01]  /*0720*/  LDC.64 R2, c[0x0][0x380] ;  /* 0x0000e000ff027b82 */ /* 0x000e220000000a00 */
[-C--:B------:R-:W-:Y:S02]  /*0730*/  IADD3 R17, PT, PT, R6, R15.reuse, RZ ;  /* 0x0000000f06117210 */ /* 0x080fe40007ffe0ff */
[----:B------:R-:W-:-:S05]  /*0740*/  IADD3 R21, PT, PT, R12, R15, RZ ;  /* 0x0000000f0c157210 */ /* 0x000fca0007ffe0ff */
[----:B------:R-:W1:Y:S01]  /*0750*/  LDC.64 R4, c[0x0][0x388] ;  /* 0x0000e200ff047b82 */ /* 0x000e620000000a00 */
[----:B0-----:R-:W-:-:S05]  /*0760*/  IMAD.WIDE R2, R17, 0x4, R2 ;  /* 0x0000000411027825 */ /* 0x001fca00078e0202 */
[----:B------:R-:W2:Y:S01]  /*0770*/  LDG.E R20, desc[UR8][R2.64] ;  /* 0x0000000802147981 */ /* 0x000ea2000c1e1900 */
[----:B-1----:R-:W-:-:S03]  /*0780*/  IMAD.WIDE R4, R21, 0x4, R4 ;  /* 0x0000000415047825 */ /* 0x002fc600078e0204 */
[----:B------:R-:W3:Y:S04]  /*0790*/  LDG.E R23, desc[UR8][R2.64+0x4] ;  /* 0x0000040802177981 */ /* 0x000ee8000c1e1900 */
[----:B------:R-:W2:Y:S04]  /*07a0*/  LDG.E R22, desc[UR8][R4.64] ;  /* 0x0000000804167981 */ /* 0x000ea8000c1e1900 */
[----:B------:R-:W3:Y:S04]  /*07b0*/  LDG.E R24, desc[UR8][R4.64+0x4] ;  /* 0x0000040804187981 */ /* 0x000ee8000c1e1900 */
[----:B------:R-:W4:Y:S04]  /*07c0*/  LDG.E R21, desc[UR8][R2.64+0x8] ;  /* 0x0000080802157981 */ /* 0x000f28000c1e1900 */
[----:B------:R-:W4:Y:S04]  /*07d0*/  LDG.E R14, desc[UR8][R4.64+0x8] ;  /* 0x00000808040e7981 */ /* 0x000f28000c1e1900 */
[----:B------:R-:W5:Y:S04]  /*07e0*/  LDG.E R16, desc[UR8][R2.64+0xc] ;  /* 0x00000c0802107981 */ /* 0x000f68000c1e1900 */
[----:B------:R-:W5:Y:S04]  /*07f0*/  LDG.E R17, desc[UR8][R4.64+0xc] ;  /* 0x00000c0804117981 */ /* 0x000f68000c1e1900 */
[----:B------:R-:W5:Y:S04]  /*0800*/  LDG.E R27, desc[UR8][R4.64+0x18] ;  /* 0x00001808041b7981 */ /* 0x000f68000c1e1900 */
[----:B------:R-:W5:Y:S04]  /*0810*/  LDG.E R25, desc[UR8][R2.64+0x1c] ;  /* 0x00001c0802197981 */ /* 0x000f68000c1e1900 */
[----:B------:R-:W5:Y:S01]  /*0820*/  LDG.E R28, desc[UR8][R4.64+0x1c] ;  /* 0x00001c08041c7981 */ /* 0x000f62000c1e1900 */
[----:B--2---:R-:W-:-:S03]  /*0830*/  FFMA R22, R20, R22, R13 ;  /* 0x0000001614167223 */ /* 0x004fc6000000000d */
[----:B------:R-:W2:Y:S04]  /*0840*/  LDG.E R13, desc[UR8][R2.64+0x10] ;  /* 0x00001008020d7981 */ /* 0x000ea8000c1e1900 */
[----:B------:R-:W2:Y:S01]  /*0850*/  LDG.E R20, desc[UR8][R4.64+0x10] ;  /* 0x0000100804147981 */ /* 0x000ea2000c1e1900 */
[----:B---3--:R-:W-:-:S03]  /*0860*/  FFMA R26, R23, R24, R22 ;  /* 0x00000018171a7223 */ /* 0x008fc60000000016 */
[----:B------:R-:W3:Y:S04]  /*0870*/  LDG.E R23, desc[UR8][R2.64+0x14] ;  /* 0x0000140802177981 */ /* 0x000ee8000c1e1900 */
[----:B------:R-:W3:Y:S04]  /*0880*/  LDG.E R24, desc[UR8][R4.64+0x14] ;  /* 0x0000140804187981 */ /* 0x000ee8000c1e1900 */
[----:B------:R-:W3:Y:S01]  /*0890*/  LDG.E R22, desc[UR8][R2.64+0x18] ;  /* 0x0000180802167981 */ /* 0x000ee2000c1e1900 */
[----:B----4-:R-:W-:-:S04]  /*08a0*/  FFMA R21, R21, R14, R26 ;  /* 0x0000000e15157223 */ /* 0x010fc8000000001a */
[----:B-----5:R-:W-:Y:S01]  /*08b0*/  FFMA R16, R16, R17, R21 ;  /* 0x0000001110107223 */ /* 0x020fe20000000015 */
[----:B------:R-:W-:-:S03]  /*08c0*/  IADD3 R15, PT, PT, R15, 0x8, RZ ;  /* 0x000000080f0f7810 */ /* 0x000fc60007ffe0ff */
[----:B--2---:R-:W-:-:S04]  /*08d0*/  FFMA R16, R13, R20, R16 ;  /* 0x000000140d107223 */ /* 0x004fc80000000010 */
[----:B---3--:R-:W-:-:S04]  /*08e0*/  FFMA R23, R23, R24, R16 ;  /* 0x0000001817177223 */ /* 0x008fc80000000010 */
[----:B------:R-:W-:-:S04]  /*08f0*/  FFMA R22, R22, R27, R23 ;  /* 0x0000001b16167223 */ /* 0x000fc80000000017 */
[----:B------:R-:W-:-:S07]  /*0900*/  FFMA R13, R25, R28, R22 ;  /* 0x0000001c190d7223 */ /* 0x000fce0000000016 */
.L_x_4:
        /* <DEDUP_REMOVED lines=18> */
[----:B------:R-:W5:Y:S01]  /*0a30*/  LDG.E R24, desc[UR8][R2.64+0xc] ;  /* 0x00000c0802187981 */ /* 0x000f62000c1e1900 */
[----:B------:R-:W-:Y:S01]  /*0a40*/  IADD3 R15, PT, PT, R15, 0x4, RZ ;  /* 0x000000040f0f7810 */ /* 0x000fe20007ffe0ff */
[----:B--2---:R-:W-:-:S04]  /*0a50*/  FFMA R14, R14, R16, R13 ;  /* 0x000000100e0e7223 */ /* 0x004fc8000000000d */
[----:B---3--:R-:W-:-:S04]  /*0a60*/  FFMA R14, R17, R20, R14 ;  /* 0x00000014110e7223 */ /* 0x008fc8000000000e */
[----:B----4-:R-:W-:-:S04]  /*0a70*/  FFMA R14, R21, R22, R14 ;  /* 0x00000016150e7223 */ /* 0x010fc8000000000e */
[----:B-----5:R-:W-:-:S07]  /*0a80*/  FFMA R13, R23, R24, R14 ;  /* 0x00000018170d7223 */ /* 0x020fce000000000e */
.L_x_5:
[----:B------:R-:W-:Y:S05]  /*0a90*/  @!P2 BRA `(.L_x_3) ;  /* 0x000000000048a947 */ /* 0x000fea0003800000 */
[----:B------:R-:W0:Y:S01]  /*0aa0*/  LDC.64 R4, c[0x0][0x380] ;  /* 0x0000e000ff047b82 */ /* 0x000e220000000a00 */
[-C--:B------:R-:W-:Y:S02]  /*0ab0*/  IADD3 R17, PT, PT, R6, R15.reuse, RZ ;  /* 0x0000000f06117210 */ /* 0x080fe40007ffe0ff */
[----:B------:R-:W-:-:S05]  /*0ac0*/  IADD3 R15, PT, PT, R12, R15, RZ ;  /* 0x0000000f0c0f7210 */ /* 0x000fca0007ffe0ff */
[----:B------:R-:W1:Y:S01]  /*0ad0*/  LDC.64 R2, c[0x0][0x388] ;  /* 0x0000e200ff027b82 */ /* 0x000e620000000a00 */
[----:B0-----:R-:W-:-:S05]  /*0ae0*/  IMAD.WIDE R4, R17, 0x4, R4 ;  /* 0x0000000411047825 */ /* 0x001fca00078e0204 */
[----:B------:R-:W2:Y:S01]  /*0af0*/  LDG.E R6, desc[UR8][R4.64] ;  /* 0x0000000804067981 */ /* 0x000ea2000c1e1900 */
[----:B-1----:R-:W-:-:S05]  /*0b00*/  IMAD.WIDE R2, R15, 0x4, R2 ;  /* 0x000000040f027825 */ /* 0x002fca00078e0202 */
[----:B------:R-:W2:Y:S01]  /*0b10*/  LDG.E R12, desc[UR8][R2.64] ;  /* 0x00000008020c7981 */ /* 0x000ea2000c1e1900 */
[----:B------:R-:W-:Y:S01]  /*0b20*/  ISETP.NE.AND P1, PT, R10, 0x1, PT ;  /* 0x000000010a00780c */ /* 0x000fe20003f25270 */
[----:B--2---:R-:W-:-:S12]  /*0b30*/  FFMA R13, R6, R12, R13 ;  /* 0x0000000c060d7223 */ /* 0x004fd8000000000d */
[----:B------:R-:W-:Y:S05]  /*0b40*/  @!P1 BRA `(.L_x_3) ;  /* 0x00000000001c9947 */ /* 0x000fea0003800000 */
[----:B------:R-:W-:Y:S01]  /*0b50*/  ISETP.NE.AND P1, PT, R10, 0x2, PT ;  /* 0x000000020a00780c */ /* 0x000fe20003f25270 */
[----:B------:R-:W2:Y:S04]  /*0b60*/  LDG.E R6, desc[UR8][R4.64+0x4] ;  /* 0x0000040804067981 */ /* 0x000ea8000c1e1900 */
[----:B------:R-:W2:Y:S08]  /*0b70*/  LDG.E R12, desc[UR8][R2.64+0x4] ;  /* 0x00000408020c7981 */ /* 0x000eb0000c1e1900 */
[----:B------:R-:W3:Y:S04]  /*0b80*/  @P1 LDG.E R14, desc[UR8][R4.64+0x8] ;  /* 0x00000808040e1981 */ /* 0x000ee8000c1e1900 */
[----:B------:R-:W3:Y:S01]  /*0b90*/  @P1 LDG.E R15, desc[UR8][R2.64+0x8] ;  /* 0x00000808020f1981 */ /* 0x000ee2000c1e1900 */
[----:B--2---:R-:W-:-:S04]  /*0ba0*/  FFMA R13, R6, R12, R13 ;  /* 0x0000000c060d7223 */ /* 0x004fc8000000000d */
[----:B---3--:R-:W-:-:S07]  /*0bb0*/  @P1 FFMA R13, R14, R15, R13 ;  /* 0x0000000f0e0d1223 */ /* 0x008fce000000000d */
.L_x_3:
[----:B------:R-:W-:Y:S05]  /*0bc0*/  @P0 BRA `(.L_x_6) ;  /* 0xfffffff400980947 */ /* 0x000fea000383ffff */
.L_x_0:
[----:B------:R-:W0:Y:S01]  /*0bd0*/  LDC.64 R2, c[0x0][0x390] ;  /* 0x0000e400ff027b82 */ /* 0x000e220000000a00 */
[----:B------:R-:W1:Y:S01]  /*0be0*/  LDCU UR4, c[0x0][0x3ac] ;  /* 0x00007580ff0477ac */ /* 0x000e620008000800 */
[----:B------:R-:W2:Y:S06]  /*0bf0*/  LDCU UR5, c[0x0][0x3b0] ;  /* 0x00007600ff0577ac */ /* 0x000eac0008000800 */
[----:B------:R-:W3:Y:S01]  /*0c00*/  LDC.64 R4, c[0x0][0x398] ;  /* 0x0000e600ff047b82 */ /* 0x000ee20000000a00 */
[----:B0-----:R-:W-:-:S06]  /*0c10*/  IMAD.WIDE.U32 R2, R9, 0x4, R2 ;  /* 0x0000000409027825 */ /* 0x001fcc00078e0002 */
[----:B------:R-:W4:Y:S01]  /*0c20*/  LDG.E R2, desc[UR8][R2.64] ;  /* 0x0000000802027981 */ /* 0x000f22000c1e1900 */
[----:B-1----:R-:W-:-:S04]  /*0c30*/  IMAD R0, R7, UR4, R0 ;  /* 0x0000000407007c24 */ /* 0x002fc8000f8e0200 */
[----:B--2---:R-:W-:-:S04]  /*0c40*/  IMAD R9, R0, UR5, R9 ;  /* 0x0000000500097c24 */ /* 0x004fc8000f8e0209 */
[----:B---3--:R-:W-:-:S04]  /*0c50*/  IMAD.WIDE R4, R9, 0x4, R4 ;  /* 0x0000000409047825 */ /* 0x008fc800078e0204 */
[----:B----4-:R-:W-:-:S05]  /*0c60*/  FADD R13, R2, R13 ;  /* 0x0000000d020d7221 */ /* 0x010fca0000000000 */
[----:B------:R-:W-:Y:S01]  /*0c70*/  STG.E desc[UR8][R4.64], R13 ;  /* 0x0000000d04007986 */ /* 0x000fe2000c101908 */
[----:B------:R-:W-:Y:S05]  /*0c80*/  EXIT ;  /* 0x000000000000794d */ /* 0x000fea0003800000 */
.L_x_7:
[----:B------:R-:W-:-:S00]  /*0c90*/  BRA `(.L_x_7) ;  /* 0xfffffffc00fc7947 */ /* 0x000fc0000383ffff */
[----:B------:R-:W-:-:S00]  /*0ca0*/  NOP ;  /* 0x0000000000007918 */ /* 0x000fc00000000000 */
        /* <DEDUP_REMOVED lines=13> */
.L_x_8:


//--------------------- .nv.shared.reserved.0     --------------------------
	.section	.nv.shared.reserved.0,"aw",@nobits
	.weak		__nv_reservedSMEM_offset_0_alias
	.size		__nv_reservedSMEM_offset_0_alias, 0, 64
	.other		__nv_reservedSMEM_offset_0_alias,@"STO_CUDA_RESERVED_SHARED STV_DEFAULT"
__nv_reservedSMEM_offset_0_alias:
	.zero		0
	.zero		64


//--------------------- .nv.constant0.conv2d_kernel --------------------------
	.section	.nv.constant0.conv2d_kernel,"a",@progbits
	.sectionflags	@""
	.align	4
.nv.constant0.conv2d_kernel:
	.zero		956


//--------------------- SYMBOLS --------------------------

	.type		.nv.reservedSmem.offset0,@object
	.size		.nv.reservedSmem.offset0,0x4
